//
// Generated by NVIDIA NVVM Compiler
//
// Compiler Build ID: CL-36424714
// Cuda compilation tools, release 13.0, V13.0.88
// Based on NVVM 20.0.0
//

.version 9.0
.target sm_100
.address_size 64

	// .globl	_Z19linearAlgebraKernelPfS_fi

.visible .entry _Z19linearAlgebraKernelPfS_fi(
	.param .u64 .ptr .align 1 _Z19linearAlgebraKernelPfS_fi_param_0,
	.param .u64 .ptr .align 1 _Z19linearAlgebraKernelPfS_fi_param_1,
	.param .f32 _Z19linearAlgebraKernelPfS_fi_param_2,
	.param .u32 _Z19linearAlgebraKernelPfS_fi_param_3
)
{
	.reg .pred 	%p<2>;
	.reg .b32 	%r<6>;
	.reg .b32 	%f<5>;
	.reg .b64 	%rd<8>;

	ld.param.u64 	%rd1, [_Z19linearAlgebraKernelPfS_fi_param_0];
	ld.param.u64 	%rd2, [_Z19linearAlgebraKernelPfS_fi_param_1];
	ld.param.f32 	%f1, [_Z19linearAlgebraKernelPfS_fi_param_2];
	ld.param.u32 	%r2, [_Z19linearAlgebraKernelPfS_fi_param_3];
	mov.u32 	%r3, %ctaid.x;
	mov.u32 	%r4, %ntid.x;
	mov.u32 	%r5, %tid.x;
	mad.lo.s32 	%r1, %r3, %r4, %r5;
	setp.ge.s32 	%p1, %r1, %r2;
	@%p1 bra 	$L__BB0_2;
	cvta.to.global.u64 	%rd3, %rd1;
	cvta.to.global.u64 	%rd4, %rd2;
	mul.wide.s32 	%rd5, %r1, 4;
	add.s64 	%rd6, %rd3, %rd5;
	ld.global.f32 	%f2, [%rd6];
	add.s64 	%rd7, %rd4, %rd5;
	ld.global.f32 	%f3, [%rd7];
	fma.rn.f32 	%f4, %f1, %f2, %f3;
	st.global.f32 	[%rd7], %f4;
$L__BB0_2:
	ret;

}


// ===== COMPILED SASS (sm_100) =====

	.target	sm_100

	.elftype	@"ET_EXEC"


//--------------------- .note.nv.tkinfo           --------------------------
	.section	.note.nv.tkinfo,"",@"SHT_NOTE"
	.sectionflags	@"SHF_NOTE_NV_TKINFO"
	.tkinfo
        /*0018*/ 	.word	0x00000002
        /*0030*/ 	.string	""
        /*0030*/ 	.string	"ptxas"
        /*0030*/ 	.string	"Cuda compilation tools, release 13.0, V13.0.88"
        /*0030*/ 	.string	"Build cuda_13.0.r13.0/compiler.36424714_0"
        /*0030*/ 	.string	"-arch sm_100 -m 64 "



//--------------------- .note.nv.cuinfo           --------------------------
	.section	.note.nv.cuinfo,"",@"SHT_NOTE"
	.sectionflags	@"SHF_NOTE_NV_CUINFO"
        /*0018*/ 	.short	0x0002
        /*001a*/ 	.short	0x0064
        /*001c*/ 	.short	0x0082
	.zero		2


//--------------------- .nv.info                  --------------------------
	.section	.nv.info,"",@"SHT_CUDA_INFO"
	.align	4


	//----- nvinfo : EIATTR_REGCOUNT
	.align		4
        /*0000*/ 	.byte	0x04, 0x2f
        /*0002*/ 	.short	(.L_1 - .L_0)
	.align		4
.L_0:
        /*0004*/ 	.word	index@(_Z19linearAlgebraKernelPfS_fi)
        /*0008*/ 	.word	0x0000000a


	//----- nvinfo : EIATTR_FRAME_SIZE
	.align		4
.L_1:
        /*000c*/ 	.byte	0x04, 0x11
        /*000e*/ 	.short	(.L_3 - .L_2)
	.align		4
.L_2:
        /*0010*/ 	.word	index@(_Z19linearAlgebraKernelPfS_fi)
        /*0014*/ 	.word	0x00000000


	//----- nvinfo : EIATTR_MIN_STACK_SIZE
	.align		4
.L_3:
        /*0018*/ 	.byte	0x04, 0x12
        /*001a*/ 	.short	(.L_5 - .L_4)
	.align		4
.L_4:
        /*001c*/ 	.word	index@(_Z19linearAlgebraKernelPfS_fi)
        /*0020*/ 	.word	0x00000000
.L_5:


//--------------------- .nv.compat                --------------------------
	.section	.nv.compat,"",@"SHT_CUDA_COMPAT_INFO"
	.align	4
        /*0000*/ 	.byte	0x02, 0x09, 0x00, 0x00, 0x02, 0x02, 0x01, 0x00, 0x02, 0x05, 0x05, 0x00, 0x03, 0x07, 0x01, 0x01
        /*0010*/ 	.byte	0x02, 0x03, 0x00, 0x00, 0x02, 0x06, 0x01, 0x00, 0x04, 0x0b, 0x08, 0x00, 0x09, 0x00, 0x00, 0x00
        /*0020*/ 	.byte	0x00, 0x00, 0x00, 0x00


//--------------------- .nv.info._Z19linearAlgebraKernelPfS_fi --------------------------
	.section	.nv.info._Z19linearAlgebraKernelPfS_fi,"",@"SHT_CUDA_INFO"
	.sectionflags	@""
	.align	4


	//----- nvinfo : EIATTR_CUDA_API_VERSION
	.align		4
        /*0000*/ 	.byte	0x04, 0x37
        /*0002*/ 	.short	(.L_7 - .L_6)
.L_6:
        /*0004*/ 	.word	0x00000082


	//----- nvinfo : EIATTR_KPARAM_INFO
	.align		4
.L_7:
        /*0008*/ 	.byte	0x04, 0x17
        /*000a*/ 	.short	(.L_9 - .L_8)
.L_8:
        /*000c*/ 	.word	0x00000000
        /*0010*/ 	.short	0x0003
        /*0012*/ 	.short	0x0014
        /*0014*/ 	.byte	0x00, 0xf0, 0x11, 0x00


	//----- nvinfo : EIATTR_KPARAM_INFO
	.align		4
.L_9:
        /*0018*/ 	.byte	0x04, 0x17
        /*001a*/ 	.short	(.L_11 - .L_10)
.L_10:
        /*001c*/ 	.word	0x00000000
        /*0020*/ 	.short	0x0002
        /*0022*/ 	.short	0x0010
        /*0024*/ 	.byte	0x00, 0xf0, 0x11, 0x00


	//----- nvinfo : EIATTR_KPARAM_INFO
	.align		4
.L_11:
        /*0028*/ 	.byte	0x04, 0x17
        /*002a*/ 	.short	(.L_13 - .L_12)
.L_12:
        /*002c*/ 	.word	0x00000000
        /*0030*/ 	.short	0x0001
        /*0032*/ 	.short	0x0008
        /*0034*/ 	.byte	0x00, 0xf5, 0x21, 0x00


	//----- nvinfo : EIATTR_KPARAM_INFO
	.align		4
.L_13:
        /*0038*/ 	.byte	0x04, 0x17
        /*003a*/ 	.short	(.L_15 - .L_14)
.L_14:
        /*003c*/ 	.word	0x00000000
        /*0040*/ 	.short	0x0000
        /*0042*/ 	.short	0x0000
        /*0044*/ 	.byte	0x00, 0xf5, 0x21, 0x00


	//----- nvinfo : EIATTR_SPARSE_MMA_MASK
	.align		4
.L_15:
        /*0048*/ 	.byte	0x03, 0x50
        /*004a*/ 	.short	0x0000


	//----- nvinfo : EIATTR_MAXREG_COUNT
	.align		4
        /*004c*/ 	.byte	0x03, 0x1b
        /*004e*/ 	.short	0x00ff


	//----- nvinfo : EIATTR_MERCURY_ISA_VERSION
	.align		4
        /*0050*/ 	.byte	0x03, 0x5f
        /*0052*/ 	.short	0x0101


	//----- nvinfo : EIATTR_VRC_CTA_INIT_COUNT
	.align		4
        /*0054*/ 	.byte	0x02, 0x4a
	.zero		1
	.zero		1


	//----- nvinfo : EIATTR_EXIT_INSTR_OFFSETS
	.align		4
        /*0058*/ 	.byte	0x04, 0x1c
        /*005a*/ 	.short	(.L_17 - .L_16)


	//   ....[0]....
.L_16:
        /*005c*/ 	.word	0x00000070


	//   ....[1]....
        /*0060*/ 	.word	0x00000120


	//----- nvinfo : EIATTR_CBANK_PARAM_SIZE
	.align		4
.L_17:
        /*0064*/ 	.byte	0x03, 0x19
        /*0066*/ 	.short	0x0018


	//----- nvinfo : EIATTR_PARAM_CBANK
	.align		4
        /*0068*/ 	.byte	0x04, 0x0a
        /*006a*/ 	.short	(.L_19 - .L_18)
	.align		4
.L_18:
        /*006c*/ 	.word	index@(.nv.constant0._Z19linearAlgebraKernelPfS_fi)
        /*0070*/ 	.short	0x0380
        /*0072*/ 	.short	0x0018


	//----- nvinfo : EIATTR_SW_WAR
	.align		4
.L_19:
        /*0074*/ 	.byte	0x04, 0x36
        /*0076*/ 	.short	(.L_21 - .L_20)
.L_20:
        /*0078*/ 	.word	0x00000008
.L_21:


//--------------------- .nv.callgraph             --------------------------
	.section	.nv.callgraph,"",@"SHT_CUDA_CALLGRAPH"
	.align	4
	.sectionentsize	8
	.align		4
        /*0000*/ 	.word	0x00000000
	.align		4
        /*0004*/ 	.word	0xffffffff
	.align		4
        /*0008*/ 	.word	0x00000000
	.align		4
        /*000c*/ 	.word	0xfffffffe
	.align		4
        /*0010*/ 	.word	0x00000000
	.align		4
        /*0014*/ 	.word	0xfffffffd
	.align		4
        /*0018*/ 	.word	0x00000000
	.align		4
        /*001c*/ 	.word	0xfffffffc


//--------------------- .text._Z19linearAlgebraKernelPfS_fi --------------------------
	.section	.text._Z19linearAlgebraKernelPfS_fi,"ax",@progbits
	.align	128
        .global         _Z19linearAlgebraKernelPfS_fi
        .type           _Z19linearAlgebraKernelPfS_fi,@function
        .size           _Z19linearAlgebraKernelPfS_fi,(.L_x_1 - _Z19linearAlgebraKernelPfS_fi)
        .other          _Z19linearAlgebraKernelPfS_fi,@"STO_CUDA_ENTRY STV_DEFAULT"
_Z19linearAlgebraKernelPfS_fi:
.text._Z19linearAlgebraKernelPfS_fi:
[----:B------:R-:W-:Y:S01]  /*0000*/  LDC R1, c[0x0][0x37c] ;  /* 0x0000df00ff017b82 */ /* 0x000fe20000000800 */
[----:B------:R-:W0:Y:S07]  /*0010*/  S2R R0, SR_TID.X ;  /* 0x0000000000007919 */ /* 0x000e2e0000002100 */
[----:B------:R-:W0:Y:S01]  /*0020*/  S2UR UR4, SR_CTAID.X ;  /* 0x00000000000479c3 */ /* 0x000e220000002500 */
[----:B------:R-:W1:Y:S07]  /*0030*/  LDCU UR5, c[0x0][0x394] ;  /* 0x00007280ff0577ac */ /* 0x000e6e0008000800 */
[----:B------:R-:W0:Y:S02]  /*0040*/  LDC R7, c[0x0][0x360] ;  /* 0x0000d800ff077b82 */ /* 0x000e240000000800 */
[----:B0-----:R-:W-:-:S05]  /*0050*/  IMAD R7, R7, UR4, R0 ;  /* 0x0000000407077c24 */ /* 0x001fca000f8e0200 */
[----:B-1----:R-:W-:-:S13]  /*0060*/  ISETP.GE.AND P0, PT, R7, UR5, PT ;  /* 0x0000000507007c0c */ /* 0x002fda000bf06270 */
[----:B------:R-:W-:Y:S05]  /*0070*/  @P0 EXIT ;  /* 0x000000000000094d */ /* 0x000fea0003800000 */
[----:B------:R-:W0:Y:S01]  /*0080*/  LDC.64 R2, c[0x0][0x380] ;  /* 0x0000e000ff027b82 */ /* 0x000e220000000a00 */
[----:B------:R-:W1:Y:S01]  /*0090*/  LDCU.64 UR4, c[0x0][0x358] ;  /* 0x00006b00ff0477ac */ /* 0x000e620008000a00 */
[----:B------:R-:W2:Y:S06]  /*00a0*/  LDCU UR6, c[0x0][0x390] ;  /* 0x00007200ff0677ac */ /* 0x000eac0008000800 */
[----:B------:R-:W3:Y:S01]  /*00b0*/  LDC.64 R4, c[0x0][0x388] ;  /* 0x0000e200ff047b82 */ /* 0x000ee20000000a00 */
[----:B0-----:R-:W-:-:S06]  /*00c0*/  IMAD.WIDE R2, R7, 0x4, R2 ;  /* 0x0000000407027825 */ /* 0x001fcc00078e0202 */
[----:B-1----:R-:W2:Y:S01]  /*00d0*/  LDG.E R2, desc[UR4][R2.64] ;  /* 0x0000000402027981 */ /* 0x002ea2000c1e1900 */
[----:B---3--:R-:W-:-:S05]  /*00e0*/  IMAD.WIDE R4, R7, 0x4, R4 ;  /* 0x0000000407047825 */ /* 0x008fca00078e0204 */
[----:B------:R-:W2:Y:S02]  /*00f0*/  LDG.E R7, desc[UR4][R4.64] ;  /* 0x0000000404077981 */ /* 0x000ea4000c1e1900 */
[----:B--2---:R-:W-:-:S05]  /*0100*/  FFMA R7, R2, UR6, R7 ;  /* 0x0000000602077c23 */ /* 0x004fca0008000007 */
[----:B------:R-:W-:Y:S01]  /*0110*/  STG.E desc[UR4][R4.64], R7 ;  /* 0x0000000704007986 */ /* 0x000fe2000c101904 */
[----:B------:R-:W-:Y:S05]  /*0120*/  EXIT ;  /* 0x000000000000794d */ /* 0x000fea0003800000 */
.L_x_0:
[----:B------:R-:W-:-:S00]  /*0130*/  BRA `(.L_x_0) ;  /* 0xfffffffc00fc7947 */ /* 0x000fc0000383ffff */
[----:B------:R-:W-:-:S00]  /*0140*/  NOP ;  /* 0x0000000000007918 */ /* 0x000fc00000000000 */
        /* <DEDUP_REMOVED lines=11> */
.L_x_1:


//--------------------- .nv.shared.reserved.0     --------------------------
	.section	.nv.shared.reserved.0,"aw",@nobits
	.weak		__nv_reservedSMEM_offset_0_alias
	.size		__nv_reservedSMEM_offset_0_alias, 0, 64
	.other		__nv_reservedSMEM_offset_0_alias,@"STO_CUDA_RESERVED_SHARED STV_DEFAULT"
__nv_reservedSMEM_offset_0_alias:
	.zero		0
	.zero		64


//--------------------- .nv.constant0._Z19linearAlgebraKernelPfS_fi --------------------------
	.section	.nv.constant0._Z19linearAlgebraKernelPfS_fi,"a",@progbits
	.sectionflags	@""
	.align	4
.nv.constant0._Z19linearAlgebraKernelPfS_fi:
	.zero		920


//--------------------- SYMBOLS --------------------------

	.type		.nv.reservedSmem.offset0,@object
	.size		.nv.reservedSmem.offset0,0x4
